	.headerflags	@"EF_CUDA_TEXMODE_UNIFIED EF_CUDA_64BIT_ADDRESS EF_CUDA_ACCELERATORS EF_CUDA_SM90 EF_CUDA_VIRTUAL_SM(EF_CUDA_SM90)"
	.elftype	@"ET_EXEC"


//--------------------- .nv.info                  --------------------------
	.section	.nv.info,"",@"SHT_CUDA_INFO"
	.align	4


	//----- nvinfo : EIATTR_REGCOUNT
	.align		4
        /*0000*/ 	.byte	0x04, 0x2f
        /*0002*/ 	.short	(.L_1 - .L_0)
	.align		4
.L_0:
        /*0004*/ 	.word	index@(triton_poi_fused_cat_5)
        /*0008*/ 	.word	0x0000001c


	//----- nvinfo : EIATTR_MIN_STACK_SIZE
	.align		4
.L_1:
        /*000c*/ 	.byte	0x04, 0x12
        /*000e*/ 	.short	(.L_3 - .L_2)
	.align		4
.L_2:
        /*0010*/ 	.word	index@(triton_poi_fused_cat_5)
        /*0014*/ 	.word	0x00000000


	//----- nvinfo : EIATTR_FRAME_SIZE
	.align		4
.L_3:
        /*0018*/ 	.byte	0x04, 0x11
        /*001a*/ 	.short	(.L_5 - .L_4)
	.align		4
.L_4:
        /*001c*/ 	.word	index@(triton_poi_fused_cat_5)
        /*0020*/ 	.word	0x00000000


	//----- nvinfo : EIATTR_MIN_STACK_SIZE
	.align		4
.L_5:
        /*0024*/ 	.byte	0x04, 0x12
        /*0026*/ 	.short	(.L_7 - .L_6)
	.align		4
.L_6:
        /*0028*/ 	.word	index@(triton_poi_fused_cat_5)
        /*002c*/ 	.word	0x00000000
.L_7:


//--------------------- .nv.info.triton_poi_fused_cat_5 --------------------------
	.section	.nv.info.triton_poi_fused_cat_5,"",@"SHT_CUDA_INFO"
	.sectionflags	@""
	.align	4


	//----- nvinfo : EIATTR_CUDA_API_VERSION
	.align		4
        /*0000*/ 	.byte	0x04, 0x37
        /*0002*/ 	.short	(.L_9 - .L_8)
.L_8:
        /*0004*/ 	.word	0x0000007c


	//----- nvinfo : EIATTR_KPARAM_INFO
	.align		4
.L_9:
        /*0008*/ 	.byte	0x04, 0x17
        /*000a*/ 	.short	(.L_11 - .L_10)
.L_10:
        /*000c*/ 	.word	0x00000000
        /*0010*/ 	.short	0x000a
        /*0012*/ 	.short	0x0050
        /*0014*/ 	.byte	0x00, 0xf0, 0x11, 0x00


	//----- nvinfo : EIATTR_KPARAM_INFO
	.align		4
.L_11:
        /*0018*/ 	.byte	0x04, 0x17
        /*001a*/ 	.short	(.L_13 - .L_12)
.L_12:
        /*001c*/ 	.word	0x00000000
        /*0020*/ 	.short	0x0009
        /*0022*/ 	.short	0x0048
        /*0024*/ 	.byte	0x00, 0xf4, 0x21, 0x00


	//----- nvinfo : EIATTR_KPARAM_INFO
	.align		4
.L_13:
        /*0028*/ 	.byte	0x04, 0x17
        /*002a*/ 	.short	(.L_15 - .L_14)
.L_14:
        /*002c*/ 	.word	0x00000000
        /*0030*/ 	.short	0x0008
        /*0032*/ 	.short	0x0040
        /*0034*/ 	.byte	0x00, 0xf4, 0x21, 0x00


	//----- nvinfo : EIATTR_KPARAM_INFO
	.align		4
.L_15:
        /*0038*/ 	.byte	0x04, 0x17
        /*003a*/ 	.short	(.L_17 - .L_16)
.L_16:
        /*003c*/ 	.word	0x00000000
        /*0040*/ 	.short	0x0007
        /*0042*/ 	.short	0x0038
        /*0044*/ 	.byte	0x00, 0xf4, 0x21, 0x00


	//----- nvinfo : EIATTR_KPARAM_INFO
	.align		4
.L_17:
        /*0048*/ 	.byte	0x04, 0x17
        /*004a*/ 	.short	(.L_19 - .L_18)
.L_18:
        /*004c*/ 	.word	0x00000000
        /*0050*/ 	.short	0x0006
        /*0052*/ 	.short	0x0030
        /*0054*/ 	.byte	0x00, 0xf4, 0x21, 0x00


	//----- nvinfo : EIATTR_KPARAM_INFO
	.align		4
.L_19:
        /*0058*/ 	.byte	0x04, 0x17
        /*005a*/ 	.short	(.L_21 - .L_20)
.L_20:
        /*005c*/ 	.word	0x00000000
        /*0060*/ 	.short	0x0005
        /*0062*/ 	.short	0x0028
        /*0064*/ 	.byte	0x00, 0xf4, 0x21, 0x00


	//----- nvinfo : EIATTR_KPARAM_INFO
	.align		4
.L_21:
        /*0068*/ 	.byte	0x04, 0x17
        /*006a*/ 	.short	(.L_23 - .L_22)
.L_22:
        /*006c*/ 	.word	0x00000000
        /*0070*/ 	.short	0x0004
        /*0072*/ 	.short	0x0020
        /*0074*/ 	.byte	0x00, 0xf4, 0x21, 0x00


	//----- nvinfo : EIATTR_KPARAM_INFO
	.align		4
.L_23:
        /*0078*/ 	.byte	0x04, 0x17
        /*007a*/ 	.short	(.L_25 - .L_24)
.L_24:
        /*007c*/ 	.word	0x00000000
        /*0080*/ 	.short	0x0003
        /*0082*/ 	.short	0x0018
        /*0084*/ 	.byte	0x00, 0xf4, 0x21, 0x00


	//----- nvinfo : EIATTR_KPARAM_INFO
	.align		4
.L_25:
        /*0088*/ 	.byte	0x04, 0x17
        /*008a*/ 	.short	(.L_27 - .L_26)
.L_26:
        /*008c*/ 	.word	0x00000000
        /*0090*/ 	.short	0x0002
        /*0092*/ 	.short	0x0010
        /*0094*/ 	.byte	0x00, 0xf4, 0x21, 0x00


	//----- nvinfo : EIATTR_KPARAM_INFO
	.align		4
.L_27:
        /*0098*/ 	.byte	0x04, 0x17
        /*009a*/ 	.short	(.L_29 - .L_28)
.L_28:
        /*009c*/ 	.word	0x00000000
        /*00a0*/ 	.short	0x0001
        /*00a2*/ 	.short	0x0008
        /*00a4*/ 	.byte	0x00, 0xf4, 0x21, 0x00


	//----- nvinfo : EIATTR_KPARAM_INFO
	.align		4
.L_29:
        /*00a8*/ 	.byte	0x04, 0x17
        /*00aa*/ 	.short	(.L_31 - .L_30)
.L_30:
        /*00ac*/ 	.word	0x00000000
        /*00b0*/ 	.short	0x0000
        /*00b2*/ 	.short	0x0000
        /*00b4*/ 	.byte	0x00, 0xf4, 0x21, 0x00


	//----- nvinfo : EIATTR_SPARSE_MMA_MASK
	.align		4
.L_31:
        /*00b8*/ 	.byte	0x03, 0x50
        /*00ba*/ 	.short	0x0000


	//----- nvinfo : EIATTR_MAXREG_COUNT
	.align		4
        /*00bc*/ 	.byte	0x03, 0x1b
        /*00be*/ 	.short	0x00ff


	//----- nvinfo : EIATTR_EXIT_INSTR_OFFSETS
	.align		4
        /*00c0*/ 	.byte	0x04, 0x1c
        /*00c2*/ 	.short	(.L_33 - .L_32)


	//   ....[0]....
.L_32:
        /*00c4*/ 	.word	0x00000630


	//   ....[1]....
        /*00c8*/ 	.word	0x00000650


	//----- nvinfo : EIATTR_REQNTID
	.align		4
.L_33:
        /*00cc*/ 	.byte	0x04, 0x10
        /*00ce*/ 	.short	(.L_35 - .L_34)
.L_34:
        /*00d0*/ 	.word	0x00000080
        /*00d4*/ 	.word	0x00000001
        /*00d8*/ 	.word	0x00000001


	//----- nvinfo : EIATTR_CBANK_PARAM_SIZE
	.align		4
.L_35:
        /*00dc*/ 	.byte	0x03, 0x19
        /*00de*/ 	.short	0x0054


	//----- nvinfo : EIATTR_PARAM_CBANK
	.align		4
        /*00e0*/ 	.byte	0x04, 0x0a
        /*00e2*/ 	.short	(.L_37 - .L_36)
	.align		4
.L_36:
        /*00e4*/ 	.word	index@(.nv.constant0.triton_poi_fused_cat_5)
        /*00e8*/ 	.short	0x0210
        /*00ea*/ 	.short	0x0054


	//----- nvinfo : EIATTR_SW_WAR
	.align		4
.L_37:
        /*00ec*/ 	.byte	0x04, 0x36
        /*00ee*/ 	.short	(.L_39 - .L_38)
.L_38:
        /*00f0*/ 	.word	0x00000008
.L_39:


//--------------------- .nv.callgraph             --------------------------
	.section	.nv.callgraph,"",@"SHT_CUDA_CALLGRAPH"
	.align	4
	.sectionentsize	8
	.align		4
        /*0000*/ 	.word	0x00000000
	.align		4
        /*0004*/ 	.word	0xffffffff
	.align		4
        /*0008*/ 	.word	0x00000000
	.align		4
        /*000c*/ 	.word	0xfffffffe
	.align		4
        /*0010*/ 	.word	0x00000000
	.align		4
        /*0014*/ 	.word	0xfffffffd
	.align		4
        /*0018*/ 	.word	0x00000000
	.align		4
        /*001c*/ 	.word	0xfffffffc


//--------------------- .text.triton_poi_fused_cat_5 --------------------------
	.section	.text.triton_poi_fused_cat_5,"ax",@progbits
	.align	128
        .global         triton_poi_fused_cat_5
        .type           triton_poi_fused_cat_5,@function
        .size           triton_poi_fused_cat_5,(.L_x_1 - triton_poi_fused_cat_5)
        .other          triton_poi_fused_cat_5,@"STO_CUDA_ENTRY STV_DEFAULT"
triton_poi_fused_cat_5:
.text.triton_poi_fused_cat_5:
[----:B------:R-:W0:Y:S02]  /*0000*/  LDC R1, c[0x0][0x28] ;  /* 0x00000a00ff017b82 */ /* 0x000e240000000800 */
[----:B------:R-:W1:Y:S01]  /*0010*/  S2R R0, SR_TID.X ;  /* 0x0000000000007919 */ /* 0x000e620000002100 */
[----:B------:R-:W2:Y:S01]  /*0020*/  LDC.64 R16, c[0x0][0x238] ;  /* 0x00008e00ff107b82 */ /* 0x000ea20000000a00 */
[----:B------:R-:W-:Y:S01]  /*0030*/  ULDC.64 UR4, c[0x0][0x208] ;  /* 0x0000820000047ab9 */ /* 0x000fe20000000a00 */
[----:B------:R-:W-:Y:S01]  /*0040*/  ULDC.64 UR6, c[0x0][0x218] ;  /* 0x0000860000067ab9 */ /* 0x000fe20000000a00 */
[----:B------:R-:W3:Y:S01]  /*0050*/  S2R R5, SR_CTAID.X ;  /* 0x0000000000057919 */ /* 0x000ee20000002500 */
[----:B-1----:R-:W-:Y:S01]  /*0060*/  IMAD.SHL.U32 R0, R0, 0x2, RZ ;  /* 0x0000000200007824 */ /* 0x002fe200078e00ff */
[----:B---3--:R-:W-:-:S04]  /*0070*/  SHF.R.S32.HI R3, RZ, 0x17, R5 ;  /* 0x00000017ff037819 */ /* 0x008fc80000011405 */
[----:B------:R-:W-:Y:S02]  /*0080*/  LOP3.LUT R0, R0, 0xfe, RZ, 0xc0, !PT ;  /* 0x000000fe00007812 */ /* 0x000fe400078ec0ff */
[----:B------:R-:W-:-:S03]  /*0090*/  SGXT R3, R3, 0x1 ;  /* 0x000000010303781a */ /* 0x000fc60000000200 */
[----:B------:R-:W-:-:S05]  /*00a0*/  IMAD R0, R5, 0x100, R0 ;  /* 0x0000010005007824 */ /* 0x000fca00078e0200 */
[-C--:B------:R-:W-:Y:S01]  /*00b0*/  LEA.HI R2, R3, R0.reuse, RZ, 0x4 ;  /* 0x0000000003027211 */ /* 0x080fe200078f20ff */
[----:B------:R-:W-:Y:S01]  /*00c0*/  IMAD.HI R3, R0, 0x2aaaaaab, RZ ;  /* 0x2aaaaaab00037827 */ /* 0x000fe200078e02ff */
[----:B------:R-:W-:Y:S02]  /*00d0*/  SHF.R.S32.HI R5, RZ, 0x1f, R0 ;  /* 0x0000001fff057819 */ /* 0x000fe40000011400 */
[----:B------:R-:W-:Y:S02]  /*00e0*/  SHF.R.S32.HI R12, RZ, 0x4, R2 ;  /* 0x00000004ff0c7819 */ /* 0x000fe40000011402 */
[----:B------:R-:W-:Y:S02]  /*00f0*/  LEA.HI R5, R5, R0, RZ, 0x2 ;  /* 0x0000000005057211 */ /* 0x000fe400078f10ff */
[----:B------:R-:W-:Y:S01]  /*0100*/  SHF.R.U32.HI R4, RZ, 0x1f, R3 ;  /* 0x0000001fff047819 */ /* 0x000fe20000011603 */
[----:B------:R-:W-:Y:S01]  /*0110*/  IMAD.HI R6, R12, 0x2aaaaaab, RZ ;  /* 0x2aaaaaab0c067827 */ /* 0x000fe200078e02ff */
[----:B------:R-:W-:-:S02]  /*0120*/  SHF.R.S32.HI R21, RZ, 0x2, R5 ;  /* 0x00000002ff157819 */ /* 0x000fc40000011405 */
[----:B------:R-:W-:Y:S02]  /*0130*/  LEA.HI.SX32 R3, R3, R4, 0x1b ;  /* 0x0000000403037211 */ /* 0x000fe400078fdaff */
[----:B------:R-:W-:Y:S02]  /*0140*/  SHF.R.U32.HI R7, RZ, 0x1, R6 ;  /* 0x00000001ff077819 */ /* 0x000fe40000011606 */
[----:B------:R-:W-:Y:S02]  /*0150*/  LEA.HI R4, R21, R21, RZ, 0x2 ;  /* 0x0000001515047211 */ /* 0x000fe400078f10ff */
[----:B------:R-:W-:Y:S02]  /*0160*/  LEA.HI R11, R6, R7, RZ, 0x1 ;  /* 0x00000007060b7211 */ /* 0x000fe400078f08ff */
[----:B------:R-:W1:Y:S01]  /*0170*/  LDC.64 R6, c[0x0][0x248] ;  /* 0x00009200ff067b82 */ /* 0x000e620000000a00 */
[----:B------:R-:W-:Y:S01]  /*0180*/  LOP3.LUT R9, R2, 0xfffffff0, RZ, 0xc0, !PT ;  /* 0xfffffff002097812 */ /* 0x000fe200078ec0ff */
[----:B------:R-:W-:Y:S01]  /*0190*/  IMAD R2, R3, -0xc0, R0 ;  /* 0xffffff4003027824 */ /* 0x000fe200078e0200 */
[----:B------:R-:W-:Y:S01]  /*01a0*/  LOP3.LUT R4, R4, 0xfffffffc, RZ, 0xc0, !PT ;  /* 0xfffffffc04047812 */ /* 0x000fe200078ec0ff */
[----:B------:R-:W-:Y:S01]  /*01b0*/  IMAD R12, R11, -0xc, R12 ;  /* 0xfffffff40b0c7824 */ /* 0x000fe200078e020c */
[----:B------:R-:W-:Y:S01]  /*01c0*/  LOP3.LUT R5, R5, 0xfffffffc, RZ, 0xc0, !PT ;  /* 0xfffffffc05057812 */ /* 0x000fe200078ec0ff */
[----:B------:R-:W-:-:S02]  /*01d0*/  IMAD.IADD R10, R0, 0x1, -R9 ;  /* 0x00000001000a7824 */ /* 0x000fc400078e0a09 */
[----:B------:R-:W-:Y:S01]  /*01e0*/  IMAD.IADD R21, R21, 0x1, -R4 ;  /* 0x0000000115157824 */ /* 0x000fe200078e0a04 */
[----:B------:R-:W3:Y:S01]  /*01f0*/  LDC.64 R8, c[0x0][0x250] ;  /* 0x00009400ff087b82 */ /* 0x000ee20000000a00 */
[C---:B------:R-:W-:Y:S01]  /*0200*/  IMAD R4, R3.reuse, 0x40, R10 ;  /* 0x0000004003047824 */ /* 0x040fe200078e020a */
[C---:B------:R-:W-:Y:S01]  /*0210*/  ISETP.GT.AND P2, PT, R12.reuse, 0x7, PT ;  /* 0x000000070c00780c */ /* 0x040fe20003f44270 */
[C---:B------:R-:W-:Y:S01]  /*0220*/  VIADD R23, R12.reuse, 0xfffffff8 ;  /* 0xfffffff80c177836 */ /* 0x040fe20000000000 */
[C---:B------:R-:W-:Y:S01]  /*0230*/  LOP3.LUT R18, R12.reuse, 0xfffffffc, RZ, 0xc0, !PT ;  /* 0xfffffffc0c127812 */ /* 0x040fe200078ec0ff */
[----:B------:R-:W-:Y:S01]  /*0240*/  IMAD.SHL.U32 R15, R12, 0x10, RZ ;  /* 0x000000100c0f7824 */ /* 0x000fe200078e00ff */
[C---:B------:R-:W-:Y:S01]  /*0250*/  ISETP.LT.AND P4, PT, R0.reuse, 0x300, P2 ;  /* 0x000003000000780c */ /* 0x040fe20001781270 */
[----:B------:R-:W-:Y:S01]  /*0260*/  IMAD.IADD R5, R0, 0x1, -R5 ;  /* 0x0000000100057824 */ /* 0x000fe200078e0a05 */
[----:B------:R-:W4:Y:S01]  /*0270*/  LDC.64 R10, c[0x0][0x220] ;  /* 0x00008800ff0a7b82 */ /* 0x000f220000000a00 */
[C---:B------:R-:W-:Y:S01]  /*0280*/  IMAD R13, R3.reuse, 0x40, R2 ;  /* 0x00000040030d7824 */ /* 0x040fe200078e0202 */
[--C-:B------:R-:W-:Y:S01]  /*0290*/  SHF.R.S32.HI R2, RZ, 0x1f, R4.reuse ;  /* 0x0000001fff027819 */ /* 0x100fe20000011404 */
[----:B------:R-:W-:Y:S01]  /*02a0*/  IMAD R3, R3, 0x4, R23 ;  /* 0x0000000403037824 */ /* 0x000fe200078e0217 */
[----:B------:R-:W-:Y:S01]  /*02b0*/  IADD3 R14, P0, R15, R4, RZ ;  /* 0x000000040f0e7210 */ /* 0x000fe20007f1e0ff */
[----:B------:R-:W-:Y:S01]  /*02c0*/  IMAD R23, R23, 0x10, R4 ;  /* 0x0000001017177824 */ /* 0x000fe200078e0204 */
[----:B------:R-:W-:Y:S01]  /*02d0*/  ISETP.NE.AND P3, PT, R18, 0x4, PT ;  /* 0x000000041200780c */ /* 0x000fe20003f65270 */
[----:B-1----:R-:W-:Y:S01]  /*02e0*/  IMAD.WIDE R6, R5, 0x4, R6 ;  /* 0x0000000405067825 */ /* 0x002fe200078e0206 */
[----:B------:R-:W-:Y:S01]  /*02f0*/  CS2R R18, SRZ ;  /* 0x0000000000127805 */ /* 0x000fe2000001ff00 */
[----:B------:R-:W1:Y:S01]  /*0300*/  LDC.64 R4, c[0x0][0x210] ;  /* 0x00008400ff047b82 */ /* 0x000e620000000a00 */
[----:B------:R-:W-:Y:S01]  /*0310*/  LEA.HI.X.SX32 R15, R15, R2, 0x1, P0 ;  /* 0x000000020f0f7211 */ /* 0x000fe200000f0eff */
[----:B--2---:R-:W-:Y:S01]  /*0320*/  IMAD.WIDE R16, R3, 0x4, R16 ;  /* 0x0000000403107825 */ /* 0x004fe200078e0210 */
[----:B------:R-:W-:-:S04]  /*0330*/  CS2R R2, SRZ ;  /* 0x0000000000027805 */ /* 0x000fc8000001ff00 */
[----:B------:R-:W2:Y:S01]  /*0340*/  @P4 LDG.E.EL R18, desc[UR4][R16.64] ;  /* 0x0000000410124981 */ /* 0x000ea2000c2e1900 */
[----:B---3--:R-:W-:Y:S01]  /*0350*/  IMAD.WIDE R8, R21, 0x4, R8 ;  /* 0x0000000415087825 */ /* 0x008fe200078e0208 */
[----:B------:R-:W-:Y:S02]  /*0360*/  CS2R R20, SRZ ;  /* 0x0000000000147805 */ /* 0x000fe4000001ff00 */
[----:B------:R-:W3:Y:S01]  /*0370*/  @P4 LDG.E.EL R19, desc[UR4][R16.64] ;  /* 0x0000000410134981 */ /* 0x000ee2000c2e1900 */
[----:B------:R-:W-:-:S03]  /*0380*/  CS2R R24, SRZ ;  /* 0x0000000000187805 */ /* 0x000fc6000001ff00 */
[----:B------:R5:W3:Y:S01]  /*0390*/  @P4 LDG.E.EL.64 R2, desc[UR4][R6.64] ;  /* 0x0000000406024981 */ /* 0x000ae2000c2e1b00 */
[----:B----4-:R-:W-:Y:S01]  /*03a0*/  IMAD.WIDE R10, R23, 0x4, R10 ;  /* 0x00000004170a7825 */ /* 0x010fe200078e020a */
[----:B------:R-:W-:Y:S02]  /*03b0*/  LEA R22, P1, R14, UR6, 0x2 ;  /* 0x000000060e167c11 */ /* 0x000fe4000f8210ff */
[----:B------:R-:W-:Y:S01]  /*03c0*/  ISETP.GE.AND P0, PT, R12, 0x4, PT ;  /* 0x000000040c00780c */ /* 0x000fe20003f06270 */
[----:B------:R-:W4:Y:S01]  /*03d0*/  @P4 LDG.E.EL R24, desc[UR4][R8.64] ;  /* 0x0000000408184981 */ /* 0x000f22000c2e1900 */
[----:B------:R-:W-:Y:S02]  /*03e0*/  ISETP.LT.AND P5, PT, R0, 0x300, !P3 ;  /* 0x000003000000780c */ /* 0x000fe40005fa1270 */
[----:B------:R-:W-:Y:S01]  /*03f0*/  LEA.HI.X R23, R14, UR7, R15, 0x2, P1 ;  /* 0x000000070e177c11 */ /* 0x000fe200088f140f */
[----:B------:R-:W4:Y:S01]  /*0400*/  @P4 LDG.E.64 R20, desc[UR4][R10.64] ;  /* 0x000000040a144981 */ /* 0x000f22000c1e1b00 */
[----:B------:R-:W-:-:S03]  /*0410*/  ISETP.LT.AND P1, PT, R0, 0x300, !P0 ;  /* 0x000003000000780c */ /* 0x000fc60004721270 */
[----:B------:R1:W4:Y:S01]  /*0420*/  @P4 LDG.E.EL R25, desc[UR4][R8.64] ;  /* 0x0000000408194981 */ /* 0x000322000c2e1900 */
[----:B-----5:R-:W-:Y:S01]  /*0430*/  CS2R R6, SRZ ;  /* 0x0000000000067805 */ /* 0x020fe2000001ff00 */
[----:B-1----:R-:W-:Y:S01]  /*0440*/  IMAD.WIDE R12, R13, 0x4, R4 ;  /* 0x000000040d0c7825 */ /* 0x002fe200078e0204 */
[----:B------:R-:W-:-:S04]  /*0450*/  CS2R R4, SRZ ;  /* 0x0000000000047805 */ /* 0x000fc8000001ff00 */
[----:B------:R-:W5:Y:S01]  /*0460*/  @P5 LDG.E.64 R6, desc[UR4][R22.64+-0x100] ;  /* 0xffff000416065981 */ /* 0x000f62000c1e1b00 */
[----:B------:R-:W1:Y:S03]  /*0470*/  LDC.64 R8, c[0x0][0x258] ;  /* 0x00009600ff087b82 */ /* 0x000e660000000a00 */
[----:B------:R-:W5:Y:S01]  /*0480*/  @P1 LDG.E.64 R4, desc[UR4][R12.64] ;  /* 0x000000040c041981 */ /* 0x000f62000c1e1b00 */
[----:B-1----:R-:W-:Y:S01]  /*0490*/  IMAD.WIDE R8, R0, 0x4, R8 ;  /* 0x0000000400087825 */ /* 0x002fe200078e0208 */
[----:B--2---:R-:W-:Y:S02]  /*04a0*/  SEL R11, R18, RZ, P4 ;  /* 0x000000ff120b7207 */ /* 0x004fe40002000000 */
[----:B---3--:R-:W-:-:S03]  /*04b0*/  SEL R14, R19, RZ, P4 ;  /* 0x000000ff130e7207 */ /* 0x008fc60002000000 */
[----:B------:R-:W-:Y:S01]  /*04c0*/  FADD R10, R11, -R11 ;  /* 0x8000000b0b0a7221 */ /* 0x000fe20000000000 */
[----:B------:R-:W-:Y:S01]  /*04d0*/  SEL R2, R2, RZ, P4 ;  /* 0x000000ff02027207 */ /* 0x000fe20002000000 */
[----:B------:R-:W-:Y:S01]  /*04e0*/  FADD R15, R14, -R14 ;  /* 0x8000000e0e0f7221 */ /* 0x000fe20000000000 */
[----:B------:R-:W-:-:S03]  /*04f0*/  SEL R3, R3, RZ, P4 ;  /* 0x000000ff03037207 */ /* 0x000fc60002000000 */
[----:B------:R-:W-:Y:S01]  /*0500*/  FFMA R2, R10, R2, R11 ;  /* 0x000000020a027223 */ /* 0x000fe2000000000b */
[----:B----4-:R-:W-:Y:S01]  /*0510*/  SEL R24, R24, RZ, P4 ;  /* 0x000000ff18187207 */ /* 0x010fe20002000000 */
[----:B------:R-:W-:Y:S01]  /*0520*/  FFMA R3, R15, R3, R14 ;  /* 0x000000030f037223 */ /* 0x000fe2000000000e */
[----:B------:R-:W-:Y:S02]  /*0530*/  SEL R11, R20, RZ, P4 ;  /* 0x000000ff140b7207 */ /* 0x000fe40002000000 */
[----:B------:R-:W-:Y:S02]  /*0540*/  SEL R10, R21, RZ, P4 ;  /* 0x000000ff150a7207 */ /* 0x000fe40002000000 */
[----:B------:R-:W-:Y:S01]  /*0550*/  SEL R25, R25, RZ, P4 ;  /* 0x000000ff19197207 */ /* 0x000fe20002000000 */
[----:B------:R-:W-:Y:S01]  /*0560*/  FADD R2, -R11, R2 ;  /* 0x000000020b027221 */ /* 0x000fe20000000100 */
[----:B------:R-:W-:Y:S01]  /*0570*/  ISETP.GE.AND P4, PT, R0, 0x300, PT ;  /* 0x000003000000780c */ /* 0x000fe20003f86270 */
[----:B------:R-:W-:-:S02]  /*0580*/  FADD R3, -R10, R3 ;  /* 0x000000030a037221 */ /* 0x000fc40000000100 */
[----:B------:R-:W-:Y:S02]  /*0590*/  FFMA R2, R2, R24, R11 ;  /* 0x0000001802027223 */ /* 0x000fe4000000000b */
[----:B------:R-:W-:Y:S01]  /*05a0*/  FFMA R25, R3, R25, R10 ;  /* 0x0000001903197223 */ /* 0x000fe2000000000a */
[----:B-----5:R-:W-:Y:S02]  /*05b0*/  SEL R6, R6, RZ, P5 ;  /* 0x000000ff06067207 */ /* 0x020fe40002800000 */
[----:B------:R-:W-:Y:S02]  /*05c0*/  SEL R7, R7, RZ, P5 ;  /* 0x000000ff07077207 */ /* 0x000fe40002800000 */
[----:B------:R-:W-:Y:S02]  /*05d0*/  @P3 SEL R6, R2, RZ, P2 ;  /* 0x000000ff02063207 */ /* 0x000fe40001000000 */
[----:B------:R-:W-:Y:S02]  /*05e0*/  @P3 SEL R7, R25, RZ, P2 ;  /* 0x000000ff19073207 */ /* 0x000fe40001000000 */
[----:B------:R-:W-:-:S02]  /*05f0*/  SEL R3, R4, RZ, P1 ;  /* 0x000000ff04037207 */ /* 0x000fc40000800000 */
[----:B------:R-:W-:Y:S02]  /*0600*/  SEL R2, R5, RZ, P1 ;  /* 0x000000ff05027207 */ /* 0x000fe40000800000 */
[----:B------:R-:W-:Y:S02]  /*0610*/  SEL R6, R3, R6, !P0 ;  /* 0x0000000603067207 */ /* 0x000fe40004000000 */
[----:B------:R-:W-:Y:S01]  /*0620*/  SEL R7, R2, R7, !P0 ;  /* 0x0000000702077207 */ /* 0x000fe20004000000 */
[----:B------:R-:W-:Y:S06]  /*0630*/  @P4 EXIT ;  /* 0x000000000000494d */ /* 0x000fec0003800000 */
[----:B------:R-:W-:Y:S01]  /*0640*/  STG.E.64 desc[UR4][R8.64], R6 ;  /* 0x0000000608007986 */ /* 0x000fe2000c101b04 */
[----:B------:R-:W-:Y:S05]  /*0650*/  EXIT ;  /* 0x000000000000794d */ /* 0x000fea0003800000 */
.L_x_0:
[----:B------:R-:W-:-:S00]  /*0660*/  BRA `(.L_x_0) ;  /* 0xfffffffc00fc7947 */ /* 0x000fc0000383ffff */
[----:B------:R-:W-:-:S00]  /*0670*/  NOP ;  /* 0x0000000000007918 */ /* 0x000fc00000000000 */
        /* <DEDUP_REMOVED lines=8> */
.L_x_1:


//--------------------- .nv.constant0.triton_poi_fused_cat_5 --------------------------
	.section	.nv.constant0.triton_poi_fused_cat_5,"a",@progbits
	.sectionflags	@""
	.align	4
.nv.constant0.triton_poi_fused_cat_5:
	.zero		612
